//
// Generated by NVIDIA NVVM Compiler
//
// Compiler Build ID: CL-36424714
// Cuda compilation tools, release 13.0, V13.0.88
// Based on NVVM 20.0.0
//

.version 9.0
.target sm_100
.address_size 64

	// .globl	_Z9MatMatMulILm16EEvPdS0_S0_mmm

.visible .entry _Z9MatMatMulILm16EEvPdS0_S0_mmm(
	.param .u64 .ptr .align 1 _Z9MatMatMulILm16EEvPdS0_S0_mmm_param_0,
	.param .u64 .ptr .align 1 _Z9MatMatMulILm16EEvPdS0_S0_mmm_param_1,
	.param .u64 .ptr .align 1 _Z9MatMatMulILm16EEvPdS0_S0_mmm_param_2,
	.param .u64 _Z9MatMatMulILm16EEvPdS0_S0_mmm_param_3,
	.param .u64 _Z9MatMatMulILm16EEvPdS0_S0_mmm_param_4,
	.param .u64 _Z9MatMatMulILm16EEvPdS0_S0_mmm_param_5
)
{
	.reg .pred 	%p<13>;
	.reg .b32 	%r<9>;
	.reg .b64 	%rd<105>;
	.reg .b64 	%fd<68>;

	ld.param.u64 	%rd25, [_Z9MatMatMulILm16EEvPdS0_S0_mmm_param_0];
	ld.param.u64 	%rd26, [_Z9MatMatMulILm16EEvPdS0_S0_mmm_param_1];
	ld.param.u64 	%rd27, [_Z9MatMatMulILm16EEvPdS0_S0_mmm_param_3];
	ld.param.u64 	%rd23, [_Z9MatMatMulILm16EEvPdS0_S0_mmm_param_4];
	ld.param.u64 	%rd24, [_Z9MatMatMulILm16EEvPdS0_S0_mmm_param_5];
	cvta.to.global.u64 	%rd1, %rd26;
	cvta.to.global.u64 	%rd2, %rd25;
	mov.u32 	%r1, %ctaid.y;
	mov.u32 	%r2, %ntid.y;
	mov.u32 	%r3, %tid.y;
	mad.lo.s32 	%r4, %r1, %r2, %r3;
	mov.u32 	%r5, %ctaid.x;
	mov.u32 	%r6, %ntid.x;
	mov.u32 	%r7, %tid.x;
	mad.lo.s32 	%r8, %r5, %r6, %r7;
	cvt.u64.u32 	%rd3, %r4;
	setp.le.u64 	%p1, %rd27, %rd3;
	cvt.s64.s32 	%rd4, %r8;
	setp.le.u64 	%p2, %rd24, %rd4;
	or.pred  	%p3, %p1, %p2;
	@%p3 bra 	$L__BB0_14;
	setp.eq.s64 	%p4, %rd23, 0;
	mov.f64 	%fd67, 0d0000000000000000;
	@%p4 bra 	$L__BB0_13;
	mul.lo.s64 	%rd5, %rd23, %rd3;
	setp.lt.u64 	%p5, %rd23, 8;
	mov.f64 	%fd67, 0d0000000000000000;
	mov.b64 	%rd103, 0;
	@%p5 bra 	$L__BB0_5;
	and.b64  	%rd103, %rd23, -8;
	shl.b64 	%rd29, %rd4, 3;
	add.s64 	%rd100, %rd1, %rd29;
	shl.b64 	%rd30, %rd5, 3;
	add.s64 	%rd31, %rd30, %rd2;
	add.s64 	%rd99, %rd31, 32;
	mov.f64 	%fd67, 0d0000000000000000;
	mov.u64 	%rd101, %rd103;
$L__BB0_4:
	.pragma "nounroll";
	ld.global.f64 	%fd17, [%rd99+-32];
	ld.global.f64 	%fd18, [%rd100];
	fma.rn.f64 	%fd19, %fd17, %fd18, %fd67;
	ld.global.f64 	%fd20, [%rd99+-24];
	shl.b64 	%rd32, %rd24, 3;
	add.s64 	%rd33, %rd100, %rd32;
	ld.global.f64 	%fd21, [%rd33];
	fma.rn.f64 	%fd22, %fd20, %fd21, %fd19;
	ld.global.f64 	%fd23, [%rd99+-16];
	add.s64 	%rd34, %rd33, %rd32;
	ld.global.f64 	%fd24, [%rd34];
	fma.rn.f64 	%fd25, %fd23, %fd24, %fd22;
	ld.global.f64 	%fd26, [%rd99+-8];
	add.s64 	%rd35, %rd34, %rd32;
	ld.global.f64 	%fd27, [%rd35];
	fma.rn.f64 	%fd28, %fd26, %fd27, %fd25;
	ld.global.f64 	%fd29, [%rd99];
	add.s64 	%rd36, %rd35, %rd32;
	ld.global.f64 	%fd30, [%rd36];
	fma.rn.f64 	%fd31, %fd29, %fd30, %fd28;
	ld.global.f64 	%fd32, [%rd99+8];
	add.s64 	%rd37, %rd36, %rd32;
	ld.global.f64 	%fd33, [%rd37];
	fma.rn.f64 	%fd34, %fd32, %fd33, %fd31;
	ld.global.f64 	%fd35, [%rd99+16];
	add.s64 	%rd38, %rd37, %rd32;
	ld.global.f64 	%fd36, [%rd38];
	fma.rn.f64 	%fd37, %fd35, %fd36, %fd34;
	ld.global.f64 	%fd38, [%rd99+24];
	add.s64 	%rd39, %rd38, %rd32;
	ld.global.f64 	%fd39, [%rd39];
	fma.rn.f64 	%fd67, %fd38, %fd39, %fd37;
	add.s64 	%rd101, %rd101, -8;
	shl.b64 	%rd40, %rd24, 6;
	add.s64 	%rd100, %rd100, %rd40;
	add.s64 	%rd99, %rd99, 64;
	setp.ne.s64 	%p6, %rd101, 0;
	@%p6 bra 	$L__BB0_4;
$L__BB0_5:
	and.b64  	%rd16, %rd23, 7;
	setp.eq.s64 	%p7, %rd16, 0;
	@%p7 bra 	$L__BB0_13;
	and.b64  	%rd17, %rd23, 3;
	setp.lt.u64 	%p8, %rd16, 4;
	@%p8 bra 	$L__BB0_8;
	add.s64 	%rd41, %rd103, %rd5;
	shl.b64 	%rd42, %rd41, 3;
	add.s64 	%rd43, %rd2, %rd42;
	ld.global.f64 	%fd41, [%rd43];
	mad.lo.s64 	%rd44, %rd103, %rd24, %rd4;
	shl.b64 	%rd45, %rd44, 3;
	add.s64 	%rd46, %rd1, %rd45;
	ld.global.f64 	%fd42, [%rd46];
	fma.rn.f64 	%fd43, %fd41, %fd42, %fd67;
	add.s64 	%rd47, %rd103, 1;
	and.b64  	%rd48, %rd47, 4294967295;
	add.s64 	%rd49, %rd48, %rd5;
	shl.b64 	%rd50, %rd49, 3;
	add.s64 	%rd51, %rd2, %rd50;
	ld.global.f64 	%fd44, [%rd51];
	mad.lo.s64 	%rd52, %rd48, %rd24, %rd4;
	shl.b64 	%rd53, %rd52, 3;
	add.s64 	%rd54, %rd1, %rd53;
	ld.global.f64 	%fd45, [%rd54];
	fma.rn.f64 	%fd46, %fd44, %fd45, %fd43;
	add.s64 	%rd55, %rd103, 2;
	and.b64  	%rd56, %rd55, 4294967295;
	add.s64 	%rd57, %rd56, %rd5;
	shl.b64 	%rd58, %rd57, 3;
	add.s64 	%rd59, %rd2, %rd58;
	ld.global.f64 	%fd47, [%rd59];
	mad.lo.s64 	%rd60, %rd56, %rd24, %rd4;
	shl.b64 	%rd61, %rd60, 3;
	add.s64 	%rd62, %rd1, %rd61;
	ld.global.f64 	%fd48, [%rd62];
	fma.rn.f64 	%fd49, %fd47, %fd48, %fd46;
	add.s64 	%rd63, %rd103, 3;
	and.b64  	%rd64, %rd63, 4294967295;
	add.s64 	%rd65, %rd64, %rd5;
	shl.b64 	%rd66, %rd65, 3;
	add.s64 	%rd67, %rd2, %rd66;
	ld.global.f64 	%fd50, [%rd67];
	mad.lo.s64 	%rd68, %rd64, %rd24, %rd4;
	shl.b64 	%rd69, %rd68, 3;
	add.s64 	%rd70, %rd1, %rd69;
	ld.global.f64 	%fd51, [%rd70];
	fma.rn.f64 	%fd67, %fd50, %fd51, %fd49;
	add.s64 	%rd71, %rd103, 4;
	and.b64  	%rd103, %rd71, 4294967295;
$L__BB0_8:
	setp.eq.s64 	%p9, %rd17, 0;
	@%p9 bra 	$L__BB0_13;
	setp.eq.s64 	%p10, %rd17, 1;
	@%p10 bra 	$L__BB0_11;
	add.s64 	%rd72, %rd103, %rd5;
	shl.b64 	%rd73, %rd72, 3;
	add.s64 	%rd74, %rd2, %rd73;
	ld.global.f64 	%fd53, [%rd74];
	mad.lo.s64 	%rd75, %rd103, %rd24, %rd4;
	shl.b64 	%rd76, %rd75, 3;
	add.s64 	%rd77, %rd1, %rd76;
	ld.global.f64 	%fd54, [%rd77];
	fma.rn.f64 	%fd55, %fd53, %fd54, %fd67;
	add.s64 	%rd78, %rd103, 1;
	and.b64  	%rd79, %rd78, 4294967295;
	add.s64 	%rd80, %rd79, %rd5;
	shl.b64 	%rd81, %rd80, 3;
	add.s64 	%rd82, %rd2, %rd81;
	ld.global.f64 	%fd56, [%rd82];
	mad.lo.s64 	%rd83, %rd79, %rd24, %rd4;
	shl.b64 	%rd84, %rd83, 3;
	add.s64 	%rd85, %rd1, %rd84;
	ld.global.f64 	%fd57, [%rd85];
	fma.rn.f64 	%fd67, %fd56, %fd57, %fd55;
	add.s64 	%rd86, %rd103, 2;
	and.b64  	%rd103, %rd86, 4294967295;
$L__BB0_11:
	and.b64  	%rd87, %rd23, 1;
	setp.eq.b64 	%p11, %rd87, 1;
	not.pred 	%p12, %p11;
	@%p12 bra 	$L__BB0_13;
	add.s64 	%rd88, %rd103, %rd5;
	shl.b64 	%rd89, %rd88, 3;
	add.s64 	%rd90, %rd2, %rd89;
	ld.global.f64 	%fd58, [%rd90];
	mad.lo.s64 	%rd91, %rd103, %rd24, %rd4;
	shl.b64 	%rd92, %rd91, 3;
	add.s64 	%rd93, %rd1, %rd92;
	ld.global.f64 	%fd59, [%rd93];
	fma.rn.f64 	%fd67, %fd58, %fd59, %fd67;
$L__BB0_13:
	ld.param.u64 	%rd98, [_Z9MatMatMulILm16EEvPdS0_S0_mmm_param_2];
	mad.lo.s64 	%rd94, %rd24, %rd3, %rd4;
	cvta.to.global.u64 	%rd95, %rd98;
	shl.b64 	%rd96, %rd94, 3;
	add.s64 	%rd97, %rd95, %rd96;
	st.global.f64 	[%rd97], %fd67;
$L__BB0_14:
	ret;

}


// ===== COMPILED SASS (sm_100) =====

	.target	sm_100

	.elftype	@"ET_EXEC"


//--------------------- .note.nv.tkinfo           --------------------------
	.section	.note.nv.tkinfo,"",@"SHT_NOTE"
	.sectionflags	@"SHF_NOTE_NV_TKINFO"
	.tkinfo
        /*0018*/ 	.word	0x00000002
        /*0030*/ 	.string	""
        /*0030*/ 	.string	"ptxas"
        /*0030*/ 	.string	"Cuda compilation tools, release 13.0, V13.0.88"
        /*0030*/ 	.string	"Build cuda_13.0.r13.0/compiler.36424714_0"
        /*0030*/ 	.string	"-arch sm_100 -m 64 "



//--------------------- .note.nv.cuinfo           --------------------------
	.section	.note.nv.cuinfo,"",@"SHT_NOTE"
	.sectionflags	@"SHF_NOTE_NV_CUINFO"
        /*0018*/ 	.short	0x0002
        /*001a*/ 	.short	0x0064
        /*001c*/ 	.short	0x0082
	.zero		2


//--------------------- .nv.info                  --------------------------
	.section	.nv.info,"",@"SHT_CUDA_INFO"
	.align	4


	//----- nvinfo : EIATTR_REGCOUNT
	.align		4
        /*0000*/ 	.byte	0x04, 0x2f
        /*0002*/ 	.short	(.L_1 - .L_0)
	.align		4
.L_0:
        /*0004*/ 	.word	index@(_Z9MatMatMulILm16EEvPdS0_S0_mmm)
        /*0008*/ 	.word	0x00000020


	//----- nvinfo : EIATTR_FRAME_SIZE
	.align		4
.L_1:
        /*000c*/ 	.byte	0x04, 0x11
        /*000e*/ 	.short	(.L_3 - .L_2)
	.align		4
.L_2:
        /*0010*/ 	.word	index@(_Z9MatMatMulILm16EEvPdS0_S0_mmm)
        /*0014*/ 	.word	0x00000000


	//----- nvinfo : EIATTR_MIN_STACK_SIZE
	.align		4
.L_3:
        /*0018*/ 	.byte	0x04, 0x12
        /*001a*/ 	.short	(.L_5 - .L_4)
	.align		4
.L_4:
        /*001c*/ 	.word	index@(_Z9MatMatMulILm16EEvPdS0_S0_mmm)
        /*0020*/ 	.word	0x00000000
.L_5:


//--------------------- .nv.compat                --------------------------
	.section	.nv.compat,"",@"SHT_CUDA_COMPAT_INFO"
	.align	4
        /*0000*/ 	.byte	0x02, 0x09, 0x00, 0x00, 0x02, 0x02, 0x01, 0x00, 0x02, 0x05, 0x05, 0x00, 0x03, 0x07, 0x01, 0x01
        /*0010*/ 	.byte	0x02, 0x03, 0x00, 0x00, 0x02, 0x06, 0x01, 0x00, 0x04, 0x0b, 0x08, 0x00, 0x01, 0x00, 0x00, 0x00
        /*0020*/ 	.byte	0x00, 0x00, 0x00, 0x00


//--------------------- .nv.info._Z9MatMatMulILm16EEvPdS0_S0_mmm --------------------------
	.section	.nv.info._Z9MatMatMulILm16EEvPdS0_S0_mmm,"",@"SHT_CUDA_INFO"
	.sectionflags	@""
	.align	4


	//----- nvinfo : EIATTR_CUDA_API_VERSION
	.align		4
        /*0000*/ 	.byte	0x04, 0x37
        /*0002*/ 	.short	(.L_7 - .L_6)
.L_6:
        /*0004*/ 	.word	0x00000082


	//----- nvinfo : EIATTR_KPARAM_INFO
	.align		4
.L_7:
        /*0008*/ 	.byte	0x04, 0x17
        /*000a*/ 	.short	(.L_9 - .L_8)
.L_8:
        /*000c*/ 	.word	0x00000000
        /*0010*/ 	.short	0x0005
        /*0012*/ 	.short	0x0028
        /*0014*/ 	.byte	0x00, 0xf0, 0x21, 0x00


	//----- nvinfo : EIATTR_KPARAM_INFO
	.align		4
.L_9:
        /*0018*/ 	.byte	0x04, 0x17
        /*001a*/ 	.short	(.L_11 - .L_10)
.L_10:
        /*001c*/ 	.word	0x00000000
        /*0020*/ 	.short	0x0004
        /*0022*/ 	.short	0x0020
        /*0024*/ 	.byte	0x00, 0xf0, 0x21, 0x00


	//----- nvinfo : EIATTR_KPARAM_INFO
	.align		4
.L_11:
        /*0028*/ 	.byte	0x04, 0x17
        /*002a*/ 	.short	(.L_13 - .L_12)
.L_12:
        /*002c*/ 	.word	0x00000000
        /*0030*/ 	.short	0x0003
        /*0032*/ 	.short	0x0018
        /*0034*/ 	.byte	0x00, 0xf0, 0x21, 0x00


	//----- nvinfo : EIATTR_KPARAM_INFO
	.align		4
.L_13:
        /*0038*/ 	.byte	0x04, 0x17
        /*003a*/ 	.short	(.L_15 - .L_14)
.L_14:
        /*003c*/ 	.word	0x00000000
        /*0040*/ 	.short	0x0002
        /*0042*/ 	.short	0x0010
        /*0044*/ 	.byte	0x00, 0xf5, 0x21, 0x00


	//----- nvinfo : EIATTR_KPARAM_INFO
	.align		4
.L_15:
        /*0048*/ 	.byte	0x04, 0x17
        /*004a*/ 	.short	(.L_17 - .L_16)
.L_16:
        /*004c*/ 	.word	0x00000000
        /*0050*/ 	.short	0x0001
        /*0052*/ 	.short	0x0008
        /*0054*/ 	.byte	0x00, 0xf5, 0x21, 0x00


	//----- nvinfo : EIATTR_KPARAM_INFO
	.align		4
.L_17:
        /*0058*/ 	.byte	0x04, 0x17
        /*005a*/ 	.short	(.L_19 - .L_18)
.L_18:
        /*005c*/ 	.word	0x00000000
        /*0060*/ 	.short	0x0000
        /*0062*/ 	.short	0x0000
        /*0064*/ 	.byte	0x00, 0xf5, 0x21, 0x00


	//----- nvinfo : EIATTR_SPARSE_MMA_MASK
	.align		4
.L_19:
        /*0068*/ 	.byte	0x03, 0x50
        /*006a*/ 	.short	0x0000


	//----- nvinfo : EIATTR_MAXREG_COUNT
	.align		4
        /*006c*/ 	.byte	0x03, 0x1b
        /*006e*/ 	.short	0x00ff


	//----- nvinfo : EIATTR_MERCURY_ISA_VERSION
	.align		4
        /*0070*/ 	.byte	0x03, 0x5f
        /*0072*/ 	.short	0x0101


	//----- nvinfo : EIATTR_VRC_CTA_INIT_COUNT
	.align		4
        /*0074*/ 	.byte	0x02, 0x4a
	.zero		1
	.zero		1


	//----- nvinfo : EIATTR_EXIT_INSTR_OFFSETS
	.align		4
        /*0078*/ 	.byte	0x04, 0x1c
        /*007a*/ 	.short	(.L_21 - .L_20)


	//   ....[0]....
.L_20:
        /*007c*/ 	.word	0x00000100


	//   ....[1]....
        /*0080*/ 	.word	0x00000db0


	//----- nvinfo : EIATTR_CBANK_PARAM_SIZE
	.align		4
.L_21:
        /*0084*/ 	.byte	0x03, 0x19
        /*0086*/ 	.short	0x0030


	//----- nvinfo : EIATTR_PARAM_CBANK
	.align		4
        /*0088*/ 	.byte	0x04, 0x0a
        /*008a*/ 	.short	(.L_23 - .L_22)
	.align		4
.L_22:
        /*008c*/ 	.word	index@(.nv.constant0._Z9MatMatMulILm16EEvPdS0_S0_mmm)
        /*0090*/ 	.short	0x0380
        /*0092*/ 	.short	0x0030


	//----- nvinfo : EIATTR_SW_WAR
	.align		4
.L_23:
        /*0094*/ 	.byte	0x04, 0x36
        /*0096*/ 	.short	(.L_25 - .L_24)
.L_24:
        /*0098*/ 	.word	0x00000008
.L_25:


//--------------------- .nv.callgraph             --------------------------
	.section	.nv.callgraph,"",@"SHT_CUDA_CALLGRAPH"
	.align	4
	.sectionentsize	8
	.align		4
        /*0000*/ 	.word	0x00000000
	.align		4
        /*0004*/ 	.word	0xffffffff
	.align		4
        /*0008*/ 	.word	0x00000000
	.align		4
        /*000c*/ 	.word	0xfffffffe
	.align		4
        /*0010*/ 	.word	0x00000000
	.align		4
        /*0014*/ 	.word	0xfffffffd
	.align		4
        /*0018*/ 	.word	0x00000000
	.align		4
        /*001c*/ 	.word	0xfffffffc


//--------------------- .text._Z9MatMatMulILm16EEvPdS0_S0_mmm --------------------------
	.section	.text._Z9MatMatMulILm16EEvPdS0_S0_mmm,"ax",@progbits
	.align	128
        .global         _Z9MatMatMulILm16EEvPdS0_S0_mmm
        .type           _Z9MatMatMulILm16EEvPdS0_S0_mmm,@function
        .size           _Z9MatMatMulILm16EEvPdS0_S0_mmm,(.L_x_6 - _Z9MatMatMulILm16EEvPdS0_S0_mmm)
        .other          _Z9MatMatMulILm16EEvPdS0_S0_mmm,@"STO_CUDA_ENTRY STV_DEFAULT"
_Z9MatMatMulILm16EEvPdS0_S0_mmm:
.text._Z9MatMatMulILm16EEvPdS0_S0_mmm:
[----:B------:R-:W-:Y:S01]  /*0000*/  LDC R1, c[0x0][0x37c] ;  /* 0x0000df00ff017b82 */ /* 0x000fe20000000800 */
[----:B------:R-:W0:Y:S07]  /*0010*/  S2R R9, SR_TID.X ;  /* 0x0000000000097919 */ /* 0x000e2e0000002100 */
[----:B------:R-:W1:Y:S01]  /*0020*/  LDC R0, c[0x0][0x364] ;  /* 0x0000d900ff007b82 */ /* 0x000e620000000800 */
[----:B------:R-:W2:Y:S01]  /*0030*/  LDCU.64 UR6, c[0x0][0x398] ;  /* 0x00007300ff0677ac */ /* 0x000ea20008000a00 */
[----:B------:R-:W1:Y:S06]  /*0040*/  S2R R3, SR_TID.Y ;  /* 0x0000000000037919 */ /* 0x000e6c0000002200 */
[----:B------:R-:W0:Y:S08]  /*0050*/  S2UR UR5, SR_CTAID.X ;  /* 0x00000000000579c3 */ /* 0x000e300000002500 */
[----:B------:R-:W0:Y:S08]  /*0060*/  LDC R8, c[0x0][0x360] ;  /* 0x0000d800ff087b82 */ /* 0x000e300000000800 */
[----:B------:R-:W1:Y:S08]  /*0070*/  S2UR UR4, SR_CTAID.Y ;  /* 0x00000000000479c3 */ /* 0x000e700000002600 */
[----:B------:R-:W3:Y:S01]  /*0080*/  LDC.64 R10, c[0x0][0x3a8] ;  /* 0x0000ea00ff0a7b82 */ /* 0x000ee20000000a00 */
[----:B0-----:R-:W-:-:S05]  /*0090*/  IMAD R8, R8, UR5, R9 ;  /* 0x0000000508087c24 */ /* 0x001fca000f8e0209 */
[----:B------:R-:W-:Y:S01]  /*00a0*/  SHF.R.S32.HI R9, RZ, 0x1f, R8 ;  /* 0x0000001fff097819 */ /* 0x000fe20000011408 */
[----:B-1----:R-:W-:-:S05]  /*00b0*/  IMAD R0, R0, UR4, R3 ;  /* 0x0000000400007c24 */ /* 0x002fca000f8e0203 */
[----:B--2---:R-:W-:Y:S02]  /*00c0*/  ISETP.GE.U32.AND P1, PT, R0, UR6, PT ;  /* 0x0000000600007c0c */ /* 0x004fe4000bf26070 */
[----:B---3--:R-:W-:-:S04]  /*00d0*/  ISETP.GE.U32.AND P0, PT, R8, R10, PT ;  /* 0x0000000a0800720c */ /* 0x008fc80003f06070 */
[----:B------:R-:W-:-:S04]  /*00e0*/  ISETP.GE.U32.AND.EX P0, PT, R9, R11, PT, P0 ;  /* 0x0000000b0900720c */ /* 0x000fc80003f06100 */
[----:B------:R-:W-:-:S13]  /*00f0*/  ISETP.GE.U32.OR.EX P0, PT, RZ, UR7, P0, P1 ;  /* 0x00000007ff007c0c */ /* 0x000fda0008706510 */
[----:B------:R-:W-:Y:S05]  /*0100*/  @P0 EXIT ;  /* 0x000000000000094d */ /* 0x000fea0003800000 */
[----:B------:R-:W0:Y:S01]  /*0110*/  LDCU.64 UR8, c[0x0][0x3a0] ;  /* 0x00007400ff0877ac */ /* 0x000e220008000a00 */
[----:B------:R-:W-:Y:S01]  /*0120*/  CS2R R20, SRZ ;  /* 0x0000000000147805 */ /* 0x000fe2000001ff00 */
[----:B------:R-:W1:Y:S01]  /*0130*/  LDCU.64 UR10, c[0x0][0x358] ;  /* 0x00006b00ff0a77ac */ /* 0x000e620008000a00 */
[----:B0-----:R-:W-:-:S04]  /*0140*/  UISETP.NE.U32.AND UP0, UPT, UR8, URZ, UPT ;  /* 0x000000ff0800728c */ /* 0x001fc8000bf05070 */
[----:B------:R-:W-:-:S09]  /*0150*/  UISETP.NE.AND.EX UP0, UPT, UR9, URZ, UPT, UP0 ;  /* 0x000000ff0900728c */ /* 0x000fd2000bf05300 */
[----:B-1----:R-:W-:Y:S05]  /*0160*/  BRA.U !UP0, `(.L_x_0) ;  /* 0x0000000908f07547 */ /* 0x002fea000b800000 */
[----:B------:R-:W-:Y:S02]  /*0170*/  UISETP.GE.U32.AND UP1, UPT, UR8, 0x8, UPT ;  /* 0x000000080800788c */ /* 0x000fe4000bf26070 */
[C---:B------:R-:W-:Y:S01]  /*0180*/  IMAD.WIDE.U32 R6, R0.reuse, UR8, RZ ;  /* 0x0000000800067c25 */ /* 0x040fe2000f8e00ff */
[----:B------:R-:W-:Y:S01]  /*0190*/  ULOP3.LUT UR12, UR8, 0x7, URZ, 0xc0, !UPT ;  /* 0x00000007080c7892 */ /* 0x000fe2000f8ec0ff */
[----:B------:R-:W-:Y:S01]  /*01a0*/  CS2R R20, SRZ ;  /* 0x0000000000147805 */ /* 0x000fe2000001ff00 */
[----:B------:R-:W-:Y:S02]  /*01b0*/  UISETP.GE.U32.AND.EX UP1, UPT, UR9, URZ, UPT, UP1 ;  /* 0x000000ff0900728c */ /* 0x000fe4000bf26110 */
[----:B------:R-:W-:Y:S01]  /*01c0*/  IMAD R2, R0, UR9, R7 ;  /* 0x0000000900027c24 */ /* 0x000fe2000f8e0207 */
[----:B------:R-:W-:Y:S01]  /*01d0*/  UISETP.NE.U32.AND UP0, UPT, UR12, URZ, UPT ;  /* 0x000000ff0c00728c */ /* 0x000fe2000bf05070 */
[----:B------:R-:W-:Y:S01]  /*01e0*/  UMOV UR4, URZ ;  /* 0x000000ff00047c82 */ /* 0x000fe20008000000 */
[----:B------:R-:W-:-:S02]  /*01f0*/  UMOV UR5, URZ ;  /* 0x000000ff00057c82 */ /* 0x000fc40008000000 */
[----:B------:R-:W-:Y:S02]  /*0200*/  UISETP.NE.AND.EX UP0, UPT, URZ, URZ, UPT, UP0 ;  /* 0x000000ffff00728c */ /* 0x000fe4000bf05300 */
[----:B------:R-:W-:Y:S09]  /*0210*/  BRA.U !UP1, `(.L_x_1) ;  /* 0x0000000509007547 */ /* 0x000ff2000b800000 */
[----:B------:R-:W0:Y:S01]  /*0220*/  LDCU.128 UR16, c[0x0][0x380] ;  /* 0x00007000ff1077ac */ /* 0x000e220008000c00 */
[C-C-:B------:R-:W-:Y:S01]  /*0230*/  SHF.L.U64.HI R5, R10.reuse, 0x3, R11.reuse ;  /* 0x000000030a057819 */ /* 0x140fe2000001020b */
[C---:B------:R-:W-:Y:S01]  /*0240*/  IMAD.SHL.U32 R29, R10.reuse, 0x8, RZ ;  /* 0x000000080a1d7824 */ /* 0x040fe200078e00ff */
[----:B------:R-:W-:Y:S01]  /*0250*/  SHF.L.U64.HI R28, R10, 0x6, R11 ;  /* 0x000000060a1c7819 */ /* 0x000fe2000001020b */
[----:B------:R-:W1:Y:S01]  /*0260*/  LDCU UR5, c[0x0][0x3a4] ;  /* 0x00007480ff0577ac */ /* 0x000e620008000800 */
[----:B------:R-:W-:Y:S01]  /*0270*/  CS2R R20, SRZ ;  /* 0x0000000000147805 */ /* 0x000fe2000001ff00 */
[----:B------:R-:W-:-:S07]  /*0280*/  ULOP3.LUT UR4, UR8, 0xfffffff8, URZ, 0xc0, !UPT ;  /* 0xfffffff808047892 */ /* 0x000fce000f8ec0ff */
[----:B------:R-:W-:Y:S01]  /*0290*/  UMOV UR6, UR4 ;  /* 0x0000000400067c82 */ /* 0x000fe20008000000 */
[----:B0-----:R-:W-:Y:S02]  /*02a0*/  LEA R12, P1, R6, UR16, 0x3 ;  /* 0x00000010060c7c11 */ /* 0x001fe4000f8218ff */
[----:B------:R-:W-:Y:S02]  /*02b0*/  LEA R3, P0, R8, UR18, 0x3 ;  /* 0x0000001208037c11 */ /* 0x000fe4000f8018ff */
[----:B------:R-:W-:Y:S01]  /*02c0*/  LEA.HI.X R13, R6, UR17, R2, 0x3, P1 ;  /* 0x00000011060d7c11 */ /* 0x000fe200088f1c02 */
[----:B-1----:R-:W-:Y:S01]  /*02d0*/  UMOV UR7, UR5 ;  /* 0x0000000500077c82 */ /* 0x002fe20008000000 */
[----:B------:R-:W-:Y:S02]  /*02e0*/  IADD3 R12, P1, PT, R12, 0x20, RZ ;  /* 0x000000200c0c7810 */ /* 0x000fe40007f3e0ff */
[----:B------:R-:W-:-:S03]  /*02f0*/  LEA.HI.X R4, R8, UR19, R9, 0x3, P0 ;  /* 0x0000001308047c11 */ /* 0x000fc600080f1c09 */
[----:B------:R-:W-:-:S08]  /*0300*/  IMAD.X R13, RZ, RZ, R13, P1 ;  /* 0x000000ffff0d7224 */ /* 0x000fd000008e060d */
.L_x_2:
[----:B------:R-:W-:Y:S01]  /*0310*/  IMAD.MOV.U32 R18, RZ, RZ, R3 ;  /* 0x000000ffff127224 */ /* 0x000fe200078e0003 */
[----:B------:R-:W-:Y:S01]  /*0320*/  IADD3 R26, P0, PT, R3, R29, RZ ;  /* 0x0000001d031a7210 */ /* 0x000fe20007f1e0ff */
[----:B------:R-:W-:Y:S01]  /*0330*/  IMAD.MOV.U32 R19, RZ, RZ, R4 ;  /* 0x000000ffff137224 */ /* 0x000fe200078e0004 */
[----:B------:R-:W2:Y:S04]  /*0340*/  LDG.E.64 R16, desc[UR10][R12.64+-0x20] ;  /* 0xffffe00a0c107981 */ /* 0x000ea8000c1e1b00 */
[----:B------:R-:W3:Y:S04]  /*0350*/  LDG.E.64 R14, desc[UR10][R12.64+-0x18] ;  /* 0xffffe80a0c0e7981 */ /* 0x000ee8000c1e1b00 */
[----:B------:R-:W2:Y:S01]  /*0360*/  LDG.E.64 R18, desc[UR10][R18.64] ;  /* 0x0000000a12127981 */ /* 0x000ea2000c1e1b00 */
[----:B------:R-:W-:-:S05]  /*0370*/  IMAD.X R27, R4, 0x1, R5, P0 ;  /* 0x00000001041b7824 */ /* 0x000fca00000e0605 */
[----:B------:R-:W3:Y:S01]  /*0380*/  LDG.E.64 R22, desc[UR10][R26.64] ;  /* 0x0000000a1a167981 */ /* 0x000ee2000c1e1b00 */
[----:B--2---:R-:W-:Y:S01]  /*0390*/  DFMA R18, R16, R18, R20 ;  /* 0x000000121012722b */ /* 0x004fe20000000014 */
[----:B------:R-:W-:-:S05]  /*03a0*/  IADD3 R16, P0, PT, R26, R29, RZ ;  /* 0x0000001d1a107210 */ /* 0x000fca0007f1e0ff */
[--C-:B------:R-:W-:Y:S01]  /*03b0*/  IMAD.X R17, R27, 0x1, R5.reuse, P0 ;  /* 0x000000011b117824 */ /* 0x100fe200000e0605 */
[----:B------:R-:W-:Y:S01]  /*03c0*/  IADD3 R24, P0, PT, R16, R29, RZ ;  /* 0x0000001d10187210 */ /* 0x000fe20007f1e0ff */
[----:B---3--:R-:W-:Y:S01]  /*03d0*/  DFMA R22, R14, R22, R18 ;  /* 0x000000160e16722b */ /* 0x008fe20000000012 */
[----:B------:R-:W2:Y:S04]  /*03e0*/  LDG.E.64 R14, desc[UR10][R12.64+-0x10] ;  /* 0xfffff00a0c0e7981 */ /* 0x000ea8000c1e1b00 */
[----:B------:R-:W2:Y:S01]  /*03f0*/  LDG.E.64 R20, desc[UR10][R16.64] ;  /* 0x0000000a10147981 */ /* 0x000ea2000c1e1b00 */
[----:B------:R-:W-:-:S03]  /*0400*/  IMAD.X R25, R17, 0x1, R5, P0 ;  /* 0x0000000111197824 */ /* 0x000fc600000e0605 */
[----:B------:R-:W3:Y:S04]  /*0410*/  LDG.E.64 R18, desc[UR10][R12.64+-0x8] ;  /* 0xfffff80a0c127981 */ /* 0x000ee8000c1e1b00 */
[----:B------:R-:W3:Y:S01]  /*0420*/  LDG.E.64 R16, desc[UR10][R24.64] ;  /* 0x0000000a18107981 */ /* 0x000ee2000c1e1b00 */
[----:B------:R-:W-:-:S05]  /*0430*/  IADD3 R26, P0, PT, R24, R29, RZ ;  /* 0x0000001d181a7210 */ /* 0x000fca0007f1e0ff */
[----:B------:R-:W-:Y:S02]  /*0440*/  IMAD.X R27, R25, 0x1, R5, P0 ;  /* 0x00000001191b7824 */ /* 0x000fe400000e0605 */
[----:B------:R-:W4:Y:S01]  /*0450*/  LDG.E.64 R24, desc[UR10][R12.64+0x8] ;  /* 0x0000080a0c187981 */ /* 0x000f22000c1e1b00 */
[----:B--2---:R-:W-:Y:S01]  /*0460*/  DFMA R20, R14, R20, R22 ;  /* 0x000000140e14722b */ /* 0x004fe20000000016 */
[----:B------:R-:W-:-:S07]  /*0470*/  IADD3 R14, P0, PT, R26, R29, RZ ;  /* 0x0000001d1a0e7210 */ /* 0x000fce0007f1e0ff */
[----:B---3--:R-:W-:Y:S01]  /*0480*/  DFMA R16, R18, R16, R20 ;  /* 0x000000101210722b */ /* 0x008fe20000000014 */
[----:B------:R-:W2:Y:S01]  /*0490*/  LDG.E.64 R18, desc[UR10][R12.64] ;  /* 0x0000000a0c127981 */ /* 0x000ea2000c1e1b00 */
[----:B------:R-:W-:-:S03]  /*04a0*/  IMAD.X R15, R27, 0x1, R5, P0 ;  /* 0x000000011b0f7824 */ /* 0x000fc600000e0605 */
[----:B------:R-:W2:Y:S04]  /*04b0*/  LDG.E.64 R20, desc[UR10][R26.64] ;  /* 0x0000000a1a147981 */ /* 0x000ea8000c1e1b00 */
[----:B------:R-:W4:Y:S01]  /*04c0*/  LDG.E.64 R22, desc[UR10][R14.64] ;  /* 0x0000000a0e167981 */ /* 0x000f22000c1e1b00 */
[----:B--2---:R-:W-:Y:S01]  /*04d0*/  DFMA R18, R18, R20, R16 ;  /* 0x000000141212722b */ /* 0x004fe20000000010 */
[----:B------:R-:W-:-:S05]  /*04e0*/  IADD3 R16, P0, PT, R14, R29, RZ ;  /* 0x0000001d0e107210 */ /* 0x000fca0007f1e0ff */
[----:B------:R-:W-:Y:S02]  /*04f0*/  IMAD.X R17, R15, 0x1, R5, P0 ;  /* 0x000000010f117824 */ /* 0x000fe400000e0605 */
[----:B----4-:R-:W-:Y:S01]  /*0500*/  DFMA R24, R24, R22, R18 ;  /* 0x000000161818722b */ /* 0x010fe20000000012 */
[----:B------:R-:W2:Y:S01]  /*0510*/  LDG.E.64 R14, desc[UR10][R12.64+0x18] ;  /* 0x0000180a0c0e7981 */ /* 0x000ea2000c1e1b00 */
[----:B------:R-:W-:-:S03]  /*0520*/  IADD3 R18, P0, PT, R16, R29, RZ ;  /* 0x0000001d10127210 */ /* 0x000fc60007f1e0ff */
[----:B------:R0:W3:Y:S02]  /*0530*/  LDG.E.64 R22, desc[UR10][R12.64+0x10] ;  /* 0x0000100a0c167981 */ /* 0x0000e4000c1e1b00 */
[----:B------:R-:W-:Y:S02]  /*0540*/  IMAD.X R19, R17, 0x1, R5, P0 ;  /* 0x0000000111137824 */ /* 0x000fe400000e0605 */
[----:B------:R-:W3:Y:S04]  /*0550*/  LDG.E.64 R20, desc[UR10][R16.64] ;  /* 0x0000000a10147981 */ /* 0x000ee8000c1e1b00 */
[----:B------:R-:W2:Y:S01]  /*0560*/  LDG.E.64 R18, desc[UR10][R18.64] ;  /* 0x0000000a12127981 */ /* 0x000ea2000c1e1b00 */
[----:B------:R-:W-:-:S04]  /*0570*/  UIADD3 UR6, UP1, UPT, UR6, -0x8, URZ ;  /* 0xfffffff806067890 */ /* 0x000fc8000ff3e0ff */
[----:B------:R-:W-:Y:S02]  /*0580*/  UIADD3.X UR7, UPT, UPT, UR7, -0x1, URZ, UP1, !UPT ;  /* 0xffffffff07077890 */ /* 0x000fe40008ffe4ff */
[----:B------:R-:W-:-:S04]  /*0590*/  UISETP.NE.U32.AND UP1, UPT, UR6, URZ, UPT ;  /* 0x000000ff0600728c */ /* 0x000fc8000bf25070 */
[----:B------:R-:W-:Y:S01]  /*05a0*/  UISETP.NE.AND.EX UP1, UPT, UR7, URZ, UPT, UP1 ;  /* 0x000000ff0700728c */ /* 0x000fe2000bf25310 */
[----:B------:R-:W-:Y:S02]  /*05b0*/  LEA R3, P0, R10, R3, 0x6 ;  /* 0x000000030a037211 */ /* 0x000fe400078030ff */
[----:B0-----:R-:W-:-:S03]  /*05c0*/  IADD3 R12, P1, PT, R12, 0x40, RZ ;  /* 0x000000400c0c7810 */ /* 0x001fc60007f3e0ff */
[----:B------:R-:W-:Y:S02]  /*05d0*/  IMAD.X R4, R4, 0x1, R28, P0 ;  /* 0x0000000104047824 */ /* 0x000fe400000e061c */
[----:B------:R-:W-:Y:S01]  /*05e0*/  IMAD.X R13, RZ, RZ, R13, P1 ;  /* 0x000000ffff0d7224 */ /* 0x000fe200008e060d */
[----:B---3--:R-:W-:-:S08]  /*05f0*/  DFMA R20, R22, R20, R24 ;  /* 0x000000141614722b */ /* 0x008fd00000000018 */
[----:B--2---:R-:W-:Y:S01]  /*0600*/  DFMA R20, R14, R18, R20 ;  /* 0x000000120e14722b */ /* 0x004fe20000000014 */
[----:B------:R-:W-:Y:S10]  /*0610*/  BRA.U UP1, `(.L_x_2) ;  /* 0xfffffffd013c7547 */ /* 0x000ff4000b83ffff */
.L_x_1:
[----:B------:R-:W-:Y:S05]  /*0620*/  BRA.U !UP0, `(.L_x_0) ;  /* 0x0000000508c07547 */ /* 0x000fea000b800000 */
[----:B------:R-:W-:Y:S02]  /*0630*/  UISETP.GE.U32.AND UP1, UPT, UR12, 0x4, UPT ;  /* 0x000000040c00788c */ /* 0x000fe4000bf26070 */
[----:B------:R-:W-:Y:S02]  /*0640*/  ULOP3.LUT UR7, UR8, 0x3, URZ, 0xc0, !UPT ;  /* 0x0000000308077892 */ /* 0x000fe4000f8ec0ff */
[----:B------:R-:W-:Y:S02]  /*0650*/  UISETP.GE.U32.AND.EX UP1, UPT, URZ, URZ, UPT, UP1 ;  /* 0x000000ffff00728c */ /* 0x000fe4000bf26110 */
[----:B------:R-:W-:-:S04]  /*0660*/  UISETP.NE.U32.AND UP0, UPT, UR7, URZ, UPT ;  /* 0x000000ff0700728c */ /* 0x000fc8000bf05070 */
[----:B------:R-:W-:-:S03]  /*0670*/  UISETP.NE.AND.EX UP0, UPT, URZ, URZ, UPT, UP0 ;  /* 0x000000ffff00728c */ /* 0x000fc6000bf05300 */
[----:B------:R-:W-:Y:S08]  /*0680*/  BRA.U !UP1, `(.L_x_3) ;  /* 0x0000000109d07547 */ /* 0x000ff0000b800000 */
[----:B------:R-:W0:Y:S01]  /*0690*/  LDCU.128 UR12, c[0x0][0x380] ;  /* 0x00007000ff0c77ac */ /* 0x000e220008000c00 */
[----:B------:R-:W-:Y:S01]  /*06a0*/  IMAD R4, R10, UR5, RZ ;  /* 0x000000050a047c24 */ /* 0x000fe2000f8e02ff */
[----:B------:R-:W-:Y:S01]  /*06b0*/  IADD3 R5, P0, PT, R6, UR4, RZ ;  /* 0x0000000406057c10 */ /* 0x000fe2000ff1e0ff */
[----:B------:R-:W-:-:S03]  /*06c0*/  IMAD.WIDE.U32 R12, R10, UR4, R8 ;  /* 0x000000040a0c7c25 */ /* 0x000fc6000f8e0008 */
[----:B------:R-:W-:Y:S01]  /*06d0*/  IADD3.X R14, PT, PT, R2, UR5, RZ, P0, !PT ;  /* 0x00000005020e7c10 */ /* 0x000fe200087fe4ff */
[----:B------:R-:W-:-:S04]  /*06e0*/  IMAD R3, R11, UR4, R4 ;  /* 0x000000040b037c24 */ /* 0x000fc8000f8e0204 */
[----:B------:R-:W-:Y:S01]  /*06f0*/  IMAD.IADD R3, R13, 0x1, R3 ;  /* 0x000000010d037824 */ /* 0x000fe200078e0203 */
[C---:B0-----:R-:W-:Y:S02]  /*0700*/  LEA R4, P0, R5.reuse, UR12, 0x3 ;  /* 0x0000000c05047c11 */ /* 0x041fe4000f8018ff */
[C---:B------:R-:W-:Y:S02]  /*0710*/  LEA R22, P1, R12.reuse, UR14, 0x3 ;  /* 0x0000000e0c167c11 */ /* 0x040fe4000f8218ff */
[----:B------:R-:W-:Y:S02]  /*0720*/  LEA.HI.X R5, R5, UR13, R14, 0x3, P0 ;  /* 0x0000000d05057c11 */ /* 0x000fe400080f1c0e */
[----:B------:R-:W-:-:S04]  /*0730*/  LEA.HI.X R23, R12, UR15, R3, 0x3, P1 ;  /* 0x0000000f0c177c11 */ /* 0x000fc800088f1c03 */
[----:B------:R-:W2:Y:S04]  /*0740*/  LDG.E.64 R4, desc[UR10][R4.64] ;  /* 0x0000000a04047981 */ /* 0x000ea8000c1e1b00 */
[----:B------:R-:W2:Y:S01]  /*0750*/  LDG.E.64 R22, desc[UR10][R22.64] ;  /* 0x0000000a16167981 */ /* 0x000ea2000c1e1b00 */
[----:B------:R-:W-:Y:S02]  /*0760*/  UIADD3 UR5, UPT, UPT, UR4, 0x1, URZ ;  /* 0x0000000104057890 */ /* 0x000fe4000fffe0ff */
[----:B------:R-:W-:-:S04]  /*0770*/  UIADD3 UR6, UPT, UPT, UR4, 0x2, URZ ;  /* 0x0000000204067890 */ /* 0x000fc8000fffe0ff */
[----:B------:R-:W-:-:S04]  /*0780*/  IMAD.WIDE.U32 R14, R10, UR5, R8 ;  /* 0x000000050a0e7c25 */ /* 0x000fc8000f8e0008 */
[----:B------:R-:W-:Y:S01]  /*0790*/  IMAD R3, R11, UR5, R15 ;  /* 0x000000050b037c24 */ /* 0x000fe2000f8e020f */
[----:B------:R-:W-:Y:S01]  /*07a0*/  LEA R16, P0, R14, UR14, 0x3 ;  /* 0x0000000e0e107c11 */ /* 0x000fe2000f8018ff */
[----:B------:R-:W-:-:S03]  /*07b0*/  IMAD.WIDE.U32 R12, R10, UR6, R8 ;  /* 0x000000060a0c7c25 */ /* 0x000fc6000f8e0008 */
[----:B------:R-:W-:Y:S01]  /*07c0*/  LEA.HI.X R17, R14, UR15, R3, 0x3, P0 ;  /* 0x0000000f0e117c11 */ /* 0x000fe200080f1c03 */
[----:B------:R-:W-:Y:S01]  /*07d0*/  IMAD R3, R11, UR6, R13 ;  /* 0x000000060b037c24 */ /* 0x000fe2000f8e020d */
[----:B------:R-:W-:Y:S01]  /*07e0*/  IADD3 R19, P0, PT, R6, UR5, RZ ;  /* 0x0000000506137c10 */ /* 0x000fe2000ff1e0ff */
[----:B------:R-:W-:Y:S01]  /*07f0*/  UIADD3 UR5, UPT, UPT, UR4, 0x3, URZ ;  /* 0x0000000304057890 */ /* 0x000fe2000fffe0ff */
[C---:B------:R-:W-:Y:S02]  /*0800*/  LEA R14, P1, R12.reuse, UR14, 0x3 ;  /* 0x0000000e0c0e7c11 */ /* 0x040fe4000f8218ff */
[----:B------:R-:W3:Y:S01]  /*0810*/  LDG.E.64 R16, desc[UR10][R16.64] ;  /* 0x0000000a10107981 */ /* 0x000ee2000c1e1b00 */
[----:B------:R-:W-:Y:S01]  /*0820*/  IMAD.X R24, RZ, RZ, R2, P0 ;  /* 0x000000ffff187224 */ /* 0x000fe200000e0602 */
[----:B------:R-:W-:Y:S02]  /*0830*/  LEA R18, P0, R19, UR12, 0x3 ;  /* 0x0000000c13127c11 */ /* 0x000fe4000f8018ff */
[----:B------:R-:W-:Y:S01]  /*0840*/  LEA.HI.X R15, R12, UR15, R3, 0x3, P1 ;  /* 0x0000000f0c0f7c11 */ /* 0x000fe200088f1c03 */
[----:B------:R-:W-:Y:S01]  /*0850*/  IMAD.WIDE.U32 R12, R10, UR5, R8 ;  /* 0x000000050a0c7c25 */ /* 0x000fe2000f8e0008 */
[----:B------:R-:W-:-:S02]  /*0860*/  IADD3 R3, P1, PT, R6, UR6, RZ ;  /* 0x0000000606037c10 */ /* 0x000fc4000ff3e0ff */
[----:B------:R-:W-:Y:S02]  /*0870*/  LEA.HI.X R19, R19, UR13, R24, 0x3, P0 ;  /* 0x0000000d13137c11 */ /* 0x000fe400080f1c18 */
[----:B------:R-:W4:Y:S01]  /*0880*/  LDG.E.64 R14, desc[UR10][R14.64] ;  /* 0x0000000a0e0e7981 */ /* 0x000f22000c1e1b00 */
[----:B------:R-:W-:Y:S01]  /*0890*/  IMAD.X R26, RZ, RZ, R2, P1 ;  /* 0x000000ffff1a7224 */ /* 0x000fe200008e0602 */
[C---:B------:R-:W-:Y:S02]  /*08a0*/  LEA R24, P1, R3.reuse, UR12, 0x3 ;  /* 0x0000000c03187c11 */ /* 0x040fe4000f8218ff */
[----:B------:R-:W3:Y:S02]  /*08b0*/  LDG.E.64 R18, desc[UR10][R18.64] ;  /* 0x0000000a12127981 */ /* 0x000ee4000c1e1b00 */
[----:B------:R-:W-:-:S06]  /*08c0*/  LEA.HI.X R25, R3, UR13, R26, 0x3, P1 ;  /* 0x0000000d03197c11 */ /* 0x000fcc00088f1c1a */
[----:B------:R-:W4:Y:S01]  /*08d0*/  LDG.E.64 R24, desc[UR10][R24.64] ;  /* 0x0000000a18187981 */ /* 0x000f22000c1e1b00 */
[----:B--2---:R-:W-:Y:S01]  /*08e0*/  DFMA R20, R4, R22, R20 ;  /* 0x000000160414722b */ /* 0x004fe20000000014 */
[----:B------:R-:W-:Y:S01]  /*08f0*/  IADD3 R4, P0, PT, R6, UR5, RZ ;  /* 0x0000000506047c10 */ /* 0x000fe2000ff1e0ff */
[----:B------:R-:W-:Y:S01]  /*0900*/  IMAD R5, R11, UR5, R13 ;  /* 0x000000050b057c24 */ /* 0x000fe2000f8e020d */
[----:B------:R-:W-:-:S03]  /*0910*/  LEA R22, P2, R12, UR14, 0x3 ;  /* 0x0000000e0c167c11 */ /* 0x000fc6000f8418ff */
[----:B------:R-:W-:Y:S01]  /*0920*/  IMAD.X R3, RZ, RZ, R2, P0 ;  /* 0x000000ffff037224 */ /* 0x000fe200000e0602 */
[----:B------:R-:W-:Y:S02]  /*0930*/  LEA.HI.X R23, R12, UR15, R5, 0x3, P2 ;  /* 0x0000000f0c177c11 */ /* 0x000fe400090f1c05 */
[----:B------:R-:W-:-:S04]  /*0940*/  LEA R12, P1, R4, UR12, 0x3 ;  /* 0x0000000c040c7c11 */ /* 0x000fc8000f8218ff */
[----:B------:R-:W-:Y:S01]  /*0950*/  LEA.HI.X R13, R4, UR13, R3, 0x3, P1 ;  /* 0x0000000d040d7c11 */ /* 0x000fe200088f1c03 */
[----:B------:R-:W2:Y:S05]  /*0960*/  LDG.E.64 R22, desc[UR10][R22.64] ;  /* 0x0000000a16167981 */ /* 0x000eaa000c1e1b00 */
[----:B------:R-:W2:Y:S01]  /*0970*/  LDG.E.64 R12, desc[UR10][R12.64] ;  /* 0x0000000a0c0c7981 */ /* 0x000ea2000c1e1b00 */
[----:B---3--:R-:W-:-:S08]  /*0980*/  DFMA R16, R18, R16, R20 ;  /* 0x000000101210722b */ /* 0x008fd00000000014 */
[----:B----4-:R-:W-:Y:S01]  /*0990*/  DFMA R16, R24, R14, R16 ;  /* 0x0000000e1810722b */ /* 0x010fe20000000010 */
[----:B------:R-:W-:Y:S01]  /*09a0*/  UIADD3 UR4, UPT, UPT, UR4, 0x4, URZ ;  /* 0x0000000404047890 */ /* 0x000fe2000fffe0ff */
[----:B------:R-:W-:-:S06]  /*09b0*/  UMOV UR5, URZ ;  /* 0x000000ff00057c82 */ /* 0x000fcc0008000000 */
[----:B--2---:R-:W-:-:S11]  /*09c0*/  DFMA R20, R12, R22, R16 ;  /* 0x000000160c14722b */ /* 0x004fd60000000010 */
.L_x_3:
[----:B------:R-:W-:Y:S05]  /*09d0*/  BRA.U !UP0, `(.L_x_0) ;  /* 0x0000000108d47547 */ /* 0x000fea000b800000 */
[----:B------:R-:W-:Y:S02]  /*09e0*/  UISETP.NE.U32.AND UP1, UPT, UR7, 0x1, UPT ;  /* 0x000000010700788c */ /* 0x000fe4000bf25070 */
[----:B------:R-:W-:Y:S02]  /*09f0*/  ULOP3.LUT UR6, UR8, 0x1, URZ, 0xc0, !UPT ;  /* 0x0000000108067892 */ /* 0x000fe4000f8ec0ff */
[----:B------:R-:W-:Y:S02]  /*0a00*/  UISETP.NE.AND.EX UP1, UPT, URZ, URZ, UPT, UP1 ;  /* 0x000000ffff00728c */ /* 0x000fe4000bf25310 */
[----:B------:R-:W-:-:S04]  /*0a10*/  UISETP.NE.U32.AND UP0, UPT, UR6, 0x1, UPT ;  /* 0x000000010600788c */ /* 0x000fc8000bf05070 */
[----:B------:R-:W-:-:S03]  /*0a20*/  UISETP.NE.U32.AND.EX UP0, UPT, URZ, URZ, UPT, UP0 ;  /* 0x000000ffff00728c */ /* 0x000fc6000bf05100 */
[----:B------:R-:W-:Y:S08]  /*0a30*/  BRA.U !UP1, `(.L_x_4) ;  /* 0x0000000109787547 */ /* 0x000ff0000b800000 */
[----:B------:R-:W0:Y:S01]  /*0a40*/  LDCU.128 UR12, c[0x0][0x380] ;  /* 0x00007000ff0c77ac */ /* 0x000e220008000c00 */
[----:B------:R-:W-:Y:S01]  /*0a50*/  IMAD R12, R10, UR5, RZ ;  /* 0x000000050a0c7c24 */ /* 0x000fe2000f8e02ff */
[----:B------:R-:W-:Y:S01]  /*0a60*/  IADD3 R3, P1, PT, R6, UR4, RZ ;  /* 0x0000000406037c10 */ /* 0x000fe2000ff3e0ff */
[----:B------:R-:W-:Y:S01]  /*0a70*/  IMAD.MOV.U32 R4, RZ, RZ, R8 ;  /* 0x000000ffff047224 */ /* 0x000fe200078e0008 */
[----:B------:R-:W-:Y:S01]  /*0a80*/  UIADD3 UR6, UPT, UPT, UR4, 0x1, URZ ;  /* 0x0000000104067890 */ /* 0x000fe2000fffe0ff */
[----:B------:R-:W-:Y:S01]  /*0a90*/  IMAD.MOV.U32 R5, RZ, RZ, R9 ;  /* 0x000000ffff057224 */ /* 0x000fe200078e0009 */
[----:B------:R-:W-:Y:S01]  /*0aa0*/  IADD3.X R22, PT, PT, R2, UR5, RZ, P1, !PT ;  /* 0x0000000502167c10 */ /* 0x000fe20008ffe4ff */
[----:B------:R-:W-:Y:S02]  /*0ab0*/  IMAD R13, R11, UR4, R12 ;  /* 0x000000040b0d7c24 */ /* 0x000fe4000f8e020c */
[----:B------:R-:W-:Y:S01]  /*0ac0*/  IMAD.WIDE.U32 R16, R10, UR4, R4 ;  /* 0x000000040a107c25 */ /* 0x000fe2000f8e0004 */
[----:B------:R-:W-:-:S03]  /*0ad0*/  IADD3 R23, P0, PT, R6, UR6, RZ ;  /* 0x0000000606177c10 */ /* 0x000fc6000ff1e0ff */
[----:B------:R-:W-:Y:S02]  /*0ae0*/  IMAD.IADD R13, R17, 0x1, R13 ;  /* 0x00000001110d7824 */ /* 0x000fe400078e020d */
[----:B------:R-:W-:Y:S01]  /*0af0*/  IMAD.WIDE.U32 R4, R10, UR6, R4 ;  /* 0x000000060a047c25 */ /* 0x000fe2000f8e0004 */
[----:B0-----:R-:W-:-:S03]  /*0b00*/  LEA R18, P1, R3, UR12, 0x3 ;  /* 0x0000000c03127c11 */ /* 0x001fc6000f8218ff */
[----:B------:R-:W-:Y:S01]  /*0b10*/  IMAD.X R24, RZ, RZ, R2, P0 ;  /* 0x000000ffff187224 */ /* 0x000fe200000e0602 */
[C---:B------:R-:W-:Y:S02]  /*0b20*/  LEA R14, P2, R16.reuse, UR14, 0x3 ;  /* 0x0000000e100e7c11 */ /* 0x040fe4000f8418ff */
[----:B------:R-:W-:Y:S01]  /*0b30*/  LEA.HI.X R19, R3, UR13, R22, 0x3, P1 ;  /* 0x0000000d03137c11 */ /* 0x000fe200088f1c16 */
[----:B------:R-:W-:Y:S01]  /*0b40*/  IMAD R3, R11, UR6, R5 ;  /* 0x000000060b037c24 */ /* 0x000fe2000f8e0205 */
[----:B------:R-:W-:Y:S02]  /*0b50*/  LEA.HI.X R15, R16, UR15, R13, 0x3, P2 ;  /* 0x0000000f100f7c11 */ /* 0x000fe400090f1c0d */
[C---:B------:R-:W-:Y:S02]  /*0b60*/  LEA R12, P3, R23.reuse, UR12, 0x3 ;  /* 0x0000000c170c7c11 */ /* 0x040fe4000f8618ff */
[----:B------:R-:W-:Y:S01]  /*0b70*/  LEA R16, P0, R4, UR14, 0x3 ;  /* 0x0000000e04107c11 */ /* 0x000fe2000f8018ff */
[----:B------:R-:W2:Y:S01]  /*0b80*/  LDG.E.64 R18, desc[UR10][R18.64] ;  /* 0x0000000a12127981 */ /* 0x000ea2000c1e1b00 */
[----:B------:R-:W-:-:S03]  /*0b90*/  LEA.HI.X R13, R23, UR13, R24, 0x3, P3 ;  /* 0x0000000d170d7c11 */ /* 0x000fc600098f1c18 */
[----:B------:R-:W2:Y:S01]  /*0ba0*/  LDG.E.64 R14, desc[UR10][R14.64] ;  /* 0x0000000a0e0e7981 */ /* 0x000ea2000c1e1b00 */
[----:B------:R-:W-:-:S03]  /*0bb0*/  LEA.HI.X R17, R4, UR15, R3, 0x3, P0 ;  /* 0x0000000f04117c11 */ /* 0x000fc600080f1c03 */
[----:B------:R-:W3:Y:S04]  /*0bc0*/  LDG.E.64 R12, desc[UR10][R12.64] ;  /* 0x0000000a0c0c7981 */ /* 0x000ee8000c1e1b00 */
[----:B------:R-:W3:Y:S01]  /*0bd0*/  LDG.E.64 R16, desc[UR10][R16.64] ;  /* 0x0000000a10107981 */ /* 0x000ee2000c1e1b00 */
[----:B------:R-:W-:Y:S01]  /*0be0*/  UIADD3 UR4, UPT, UPT, UR4, 0x2, URZ ;  /* 0x0000000204047890 */ /* 0x000fe2000fffe0ff */
[----:B------:R-:W-:Y:S01]  /*0bf0*/  UMOV UR5, URZ ;  /* 0x000000ff00057c82 */ /* 0x000fe20008000000 */
[----:B--2---:R-:W-:-:S08]  /*0c00*/  DFMA R20, R18, R14, R20 ;  /* 0x0000000e1214722b */ /* 0x004fd00000000014 */
[----:B---3--:R-:W-:-:S11]  /*0c10*/  DFMA R20, R12, R16, R20 ;  /* 0x000000100c14722b */ /* 0x008fd60000000014 */
.L_x_4:
[----:B------:R-:W-:Y:S05]  /*0c20*/  BRA.U UP0, `(.L_x_0) ;  /* 0x0000000100407547 */ /* 0x000fea000b800000 */
[----:B------:R-:W0:Y:S01]  /*0c30*/  LDCU.128 UR12, c[0x0][0x380] ;  /* 0x00007000ff0c77ac */ /* 0x000e220008000c00 */
[----:B------:R-:W-:Y:S01]  /*0c40*/  IMAD R12, R10, UR5, RZ ;  /* 0x000000050a0c7c24 */ /* 0x000fe2000f8e02ff */
[----:B------:R-:W-:Y:S01]  /*0c50*/  IADD3 R7, P0, PT, R6, UR4, RZ ;  /* 0x0000000406077c10 */ /* 0x000fe2000ff1e0ff */
[----:B------:R-:W-:Y:S02]  /*0c60*/  IMAD.MOV.U32 R4, RZ, RZ, R8 ;  /* 0x000000ffff047224 */ /* 0x000fe400078e0008 */
[----:B------:R-:W-:Y:S01]  /*0c70*/  IMAD.MOV.U32 R5, RZ, RZ, R9 ;  /* 0x000000ffff057224 */ /* 0x000fe200078e0009 */
[----:B------:R-:W-:Y:S01]  /*0c80*/  IADD3.X R2, PT, PT, R2, UR5, RZ, P0, !PT ;  /* 0x0000000502027c10 */ /* 0x000fe200087fe4ff */
[----:B------:R-:W-:Y:S02]  /*0c90*/  IMAD R3, R11, UR4, R12 ;  /* 0x000000040b037c24 */ /* 0x000fe4000f8e020c */
[----:B------:R-:W-:-:S04]  /*0ca0*/  IMAD.WIDE.U32 R4, R10, UR4, R4 ;  /* 0x000000040a047c25 */ /* 0x000fc8000f8e0004 */
[----:B------:R-:W-:Y:S01]  /*0cb0*/  IMAD.IADD R3, R5, 0x1, R3 ;  /* 0x0000000105037824 */ /* 0x000fe200078e0203 */
[C---:B0-----:R-:W-:Y:S02]  /*0cc0*/  LEA R6, P1, R7.reuse, UR12, 0x3 ;  /* 0x0000000c07067c11 */ /* 0x041fe4000f8218ff */
[C---:B------:R-:W-:Y:S02]  /*0cd0*/  LEA R12, P0, R4.reuse, UR14, 0x3 ;  /* 0x0000000e040c7c11 */ /* 0x040fe4000f8018ff */
[----:B------:R-:W-:Y:S02]  /*0ce0*/  LEA.HI.X R7, R7, UR13, R2, 0x3, P1 ;  /* 0x0000000d07077c11 */ /* 0x000fe400088f1c02 */
[----:B------:R-:W-:-:S03]  /*0cf0*/  LEA.HI.X R13, R4, UR15, R3, 0x3, P0 ;  /* 0x0000000f040d7c11 */ /* 0x000fc600080f1c03 */
[----:B------:R-:W2:Y:S04]  /*0d00*/  LDG.E.64 R2, desc[UR10][R6.64] ;  /* 0x0000000a06027981 */ /* 0x000ea8000c1e1b00 */
[----:B------:R-:W2:Y:S02]  /*0d10*/  LDG.E.64 R4, desc[UR10][R12.64] ;  /* 0x0000000a0c047981 */ /* 0x000ea4000c1e1b00 */
[----:B--2---:R-:W-:-:S11]  /*0d20*/  DFMA R20, R2, R4, R20 ;  /* 0x000000040214722b */ /* 0x004fd60000000014 */
.L_x_0:
[----:B------:R-:W0:Y:S01]  /*0d30*/  LDCU.64 UR4, c[0x0][0x390] ;  /* 0x00007200ff0477ac */ /* 0x000e220008000a00 */
[----:B------:R-:W-:Y:S02]  /*0d40*/  IMAD.MOV.U32 R2, RZ, RZ, R8 ;  /* 0x000000ffff027224 */ /* 0x000fe400078e0008 */
[----:B------:R-:W-:Y:S02]  /*0d50*/  IMAD.MOV.U32 R3, RZ, RZ, R9 ;  /* 0x000000ffff037224 */ /* 0x000fe400078e0009 */
[----:B------:R-:W-:-:S04]  /*0d60*/  IMAD.WIDE.U32 R2, R0, R10, R2 ;  /* 0x0000000a00027225 */ /* 0x000fc800078e0002 */
[----:B------:R-:W-:Y:S01]  /*0d70*/  IMAD R11, R0, R11, R3 ;  /* 0x0000000b000b7224 */ /* 0x000fe200078e0203 */
[----:B0-----:R-:W-:-:S04]  /*0d80*/  LEA R4, P0, R2, UR4, 0x3 ;  /* 0x0000000402047c11 */ /* 0x001fc8000f8018ff */
[----:B------:R-:W-:-:S05]  /*0d90*/  LEA.HI.X R5, R2, UR5, R11, 0x3, P0 ;  /* 0x0000000502057c11 */ /* 0x000fca00080f1c0b */
[----:B------:R-:W-:Y:S01]  /*0da0*/  STG.E.64 desc[UR10][R4.64], R20 ;  /* 0x0000001404007986 */ /* 0x000fe2000c101b0a */
[----:B------:R-:W-:Y:S05]  /*0db0*/  EXIT ;  /* 0x000000000000794d */ /* 0x000fea0003800000 */
.L_x_5:
[----:B------:R-:W-:-:S00]  /*0dc0*/  BRA `(.L_x_5) ;  /* 0xfffffffc00fc7947 */ /* 0x000fc0000383ffff */
[----:B------:R-:W-:-:S00]  /*0dd0*/  NOP ;  /* 0x0000000000007918 */ /* 0x000fc00000000000 */
        /* <DEDUP_REMOVED lines=10> */
.L_x_6:


//--------------------- .nv.shared.reserved.0     --------------------------
	.section	.nv.shared.reserved.0,"aw",@nobits
	.weak		__nv_reservedSMEM_offset_0_alias
	.size		__nv_reservedSMEM_offset_0_alias, 0, 64
	.other		__nv_reservedSMEM_offset_0_alias,@"STO_CUDA_RESERVED_SHARED STV_DEFAULT"
__nv_reservedSMEM_offset_0_alias:
	.zero		0
	.zero		64


//--------------------- .nv.constant0._Z9MatMatMulILm16EEvPdS0_S0_mmm --------------------------
	.section	.nv.constant0._Z9MatMatMulILm16EEvPdS0_S0_mmm,"a",@progbits
	.sectionflags	@""
	.align	4
.nv.constant0._Z9MatMatMulILm16EEvPdS0_S0_mmm:
	.zero		944


//--------------------- SYMBOLS --------------------------

	.type		.nv.reservedSmem.offset0,@object
	.size		.nv.reservedSmem.offset0,0x4
